//
// Generated by NVIDIA NVVM Compiler
//
// Compiler Build ID: CL-36424714
// Cuda compilation tools, release 13.0, V13.0.88
// Based on NVVM 20.0.0
//

.version 9.0
.target sm_100
.address_size 64

	// .globl	_Z3revPci

.visible .entry _Z3revPci(
	.param .u64 .ptr .align 1 _Z3revPci_param_0,
	.param .u32 _Z3revPci_param_1
)
{
	.reg .pred 	%p<11>;
	.reg .b16 	%rs<13>;
	.reg .b32 	%r<40>;
	.reg .b64 	%rd<23>;

	ld.param.u64 	%rd11, [_Z3revPci_param_0];
	ld.param.u32 	%r21, [_Z3revPci_param_1];
	mov.u32 	%r22, %ntid.x;
	mov.u32 	%r23, %ctaid.x;
	mov.u32 	%r24, %tid.x;
	mad.lo.s32 	%r1, %r22, %r23, %r24;
	setp.lt.s32 	%p1, %r1, 0;
	setp.ge.s32 	%p2, %r1, %r21;
	or.pred  	%p3, %p1, %p2;
	@%p3 bra 	$L__BB0_11;
	cvta.to.global.u64 	%rd1, %rd11;
	mul.lo.s32 	%r26, %r1, 50;
	cvt.u64.u32 	%rd2, %r26;
	add.s64 	%rd3, %rd1, %rd2;
	ld.global.u8 	%rs1, [%rd3];
	setp.eq.s16 	%p4, %rs1, 0;
	mov.b32 	%r33, 0;
	@%p4 bra 	$L__BB0_4;
	mov.b32 	%r34, 0;
$L__BB0_3:
	add.s32 	%r33, %r34, 1;
	cvt.u64.u32 	%rd12, %r34;
	add.s64 	%rd13, %rd3, %rd12;
	ld.global.u8 	%rs2, [%rd13+1];
	setp.eq.s16 	%p5, %rs2, 0;
	mov.u32 	%r34, %r33;
	@%p5 bra 	$L__BB0_4;
	bra.uni 	$L__BB0_3;
$L__BB0_4:
	shr.u32 	%r3, %r33, 1;
	setp.lt.u32 	%p6, %r33, 2;
	@%p6 bra 	$L__BB0_11;
	add.s32 	%r29, %r3, -1;
	and.b32  	%r4, %r3, 3;
	setp.lt.u32 	%p7, %r29, 3;
	mov.b32 	%r37, 0;
	@%p7 bra 	$L__BB0_8;
	and.b32  	%r37, %r3, 2147483644;
	and.b32  	%r31, %r3, 2147483644;
	neg.s32 	%r36, %r31;
	add.s64 	%rd14, %rd2, %rd1;
	add.s64 	%rd21, %rd14, 1;
	add.s64 	%rd5, %rd14, -1;
	add.s32 	%r35, %r33, -1;
$L__BB0_7:
	cvt.s64.s32 	%rd15, %r35;
	add.s64 	%rd16, %rd5, %rd15;
	ld.global.u8 	%rs3, [%rd21+-1];
	ld.global.u8 	%rs4, [%rd16+1];
	st.global.u8 	[%rd21+-1], %rs4;
	st.global.u8 	[%rd16+1], %rs3;
	ld.global.u8 	%rs5, [%rd21];
	ld.global.u8 	%rs6, [%rd16];
	st.global.u8 	[%rd21], %rs6;
	st.global.u8 	[%rd16], %rs5;
	ld.global.u8 	%rs7, [%rd21+1];
	ld.global.u8 	%rs8, [%rd16+-1];
	st.global.u8 	[%rd21+1], %rs8;
	st.global.u8 	[%rd16+-1], %rs7;
	ld.global.u8 	%rs9, [%rd21+2];
	ld.global.u8 	%rs10, [%rd16+-2];
	st.global.u8 	[%rd21+2], %rs10;
	st.global.u8 	[%rd16+-2], %rs9;
	add.s32 	%r36, %r36, 4;
	add.s64 	%rd21, %rd21, 4;
	add.s32 	%r35, %r35, -4;
	setp.ne.s32 	%p8, %r36, 0;
	@%p8 bra 	$L__BB0_7;
$L__BB0_8:
	setp.eq.s32 	%p9, %r4, 0;
	@%p9 bra 	$L__BB0_11;
	not.b32 	%r32, %r37;
	add.s32 	%r39, %r32, %r33;
	cvt.u64.u32 	%rd17, %r37;
	add.s64 	%rd18, %rd17, %rd2;
	add.s64 	%rd22, %rd1, %rd18;
	neg.s32 	%r38, %r4;
$L__BB0_10:
	.pragma "nounroll";
	cvt.s64.s32 	%rd19, %r39;
	add.s64 	%rd20, %rd3, %rd19;
	ld.global.u8 	%rs11, [%rd22];
	ld.global.u8 	%rs12, [%rd20];
	st.global.u8 	[%rd22], %rs12;
	st.global.u8 	[%rd20], %rs11;
	add.s32 	%r39, %r39, -1;
	add.s64 	%rd22, %rd22, 1;
	add.s32 	%r38, %r38, 1;
	setp.ne.s32 	%p10, %r38, 0;
	@%p10 bra 	$L__BB0_10;
$L__BB0_11:
	ret;

}


// ===== COMPILED SASS (sm_100) =====

	.target	sm_100

	.elftype	@"ET_EXEC"


//--------------------- .note.nv.tkinfo           --------------------------
	.section	.note.nv.tkinfo,"",@"SHT_NOTE"
	.sectionflags	@"SHF_NOTE_NV_TKINFO"
	.tkinfo
        /*0018*/ 	.word	0x00000002
        /*0030*/ 	.string	""
        /*0030*/ 	.string	"ptxas"
        /*0030*/ 	.string	"Cuda compilation tools, release 13.0, V13.0.88"
        /*0030*/ 	.string	"Build cuda_13.0.r13.0/compiler.36424714_0"
        /*0030*/ 	.string	"-arch sm_100 -m 64 "



//--------------------- .note.nv.cuinfo           --------------------------
	.section	.note.nv.cuinfo,"",@"SHT_NOTE"
	.sectionflags	@"SHF_NOTE_NV_CUINFO"
        /*0018*/ 	.short	0x0002
        /*001a*/ 	.short	0x0064
        /*001c*/ 	.short	0x0082
	.zero		2


//--------------------- .nv.info                  --------------------------
	.section	.nv.info,"",@"SHT_CUDA_INFO"
	.align	4


	//----- nvinfo : EIATTR_REGCOUNT
	.align		4
        /*0000*/ 	.byte	0x04, 0x2f
        /*0002*/ 	.short	(.L_1 - .L_0)
	.align		4
.L_0:
        /*0004*/ 	.word	index@(_Z3revPci)
        /*0008*/ 	.word	0x0000001c


	//----- nvinfo : EIATTR_FRAME_SIZE
	.align		4
.L_1:
        /*000c*/ 	.byte	0x04, 0x11
        /*000e*/ 	.short	(.L_3 - .L_2)
	.align		4
.L_2:
        /*0010*/ 	.word	index@(_Z3revPci)
        /*0014*/ 	.word	0x00000000


	//----- nvinfo : EIATTR_MIN_STACK_SIZE
	.align		4
.L_3:
        /*0018*/ 	.byte	0x04, 0x12
        /*001a*/ 	.short	(.L_5 - .L_4)
	.align		4
.L_4:
        /*001c*/ 	.word	index@(_Z3revPci)
        /*0020*/ 	.word	0x00000000
.L_5:


//--------------------- .nv.compat                --------------------------
	.section	.nv.compat,"",@"SHT_CUDA_COMPAT_INFO"
	.align	4
        /*0000*/ 	.byte	0x02, 0x09, 0x00, 0x00, 0x02, 0x02, 0x01, 0x00, 0x02, 0x05, 0x05, 0x00, 0x03, 0x07, 0x01, 0x01
        /*0010*/ 	.byte	0x02, 0x03, 0x00, 0x00, 0x02, 0x06, 0x01, 0x00, 0x04, 0x0b, 0x08, 0x00, 0x09, 0x00, 0x00, 0x00
        /*0020*/ 	.byte	0x00, 0x00, 0x00, 0x00


//--------------------- .nv.info._Z3revPci        --------------------------
	.section	.nv.info._Z3revPci,"",@"SHT_CUDA_INFO"
	.sectionflags	@""
	.align	4


	//----- nvinfo : EIATTR_CUDA_API_VERSION
	.align		4
        /*0000*/ 	.byte	0x04, 0x37
        /*0002*/ 	.short	(.L_7 - .L_6)
.L_6:
        /*0004*/ 	.word	0x00000082


	//----- nvinfo : EIATTR_KPARAM_INFO
	.align		4
.L_7:
        /*0008*/ 	.byte	0x04, 0x17
        /*000a*/ 	.short	(.L_9 - .L_8)
.L_8:
        /*000c*/ 	.word	0x00000000
        /*0010*/ 	.short	0x0001
        /*0012*/ 	.short	0x0008
        /*0014*/ 	.byte	0x00, 0xf0, 0x11, 0x00


	//----- nvinfo : EIATTR_KPARAM_INFO
	.align		4
.L_9:
        /*0018*/ 	.byte	0x04, 0x17
        /*001a*/ 	.short	(.L_11 - .L_10)
.L_10:
        /*001c*/ 	.word	0x00000000
        /*0020*/ 	.short	0x0000
        /*0022*/ 	.short	0x0000
        /*0024*/ 	.byte	0x00, 0xf5, 0x21, 0x00


	//----- nvinfo : EIATTR_SPARSE_MMA_MASK
	.align		4
.L_11:
        /*0028*/ 	.byte	0x03, 0x50
        /*002a*/ 	.short	0x0000


	//----- nvinfo : EIATTR_MAXREG_COUNT
	.align		4
        /*002c*/ 	.byte	0x03, 0x1b
        /*002e*/ 	.short	0x00ff


	//----- nvinfo : EIATTR_MERCURY_ISA_VERSION
	.align		4
        /*0030*/ 	.byte	0x03, 0x5f
        /*0032*/ 	.short	0x0101


	//----- nvinfo : EIATTR_VRC_CTA_INIT_COUNT
	.align		4
        /*0034*/ 	.byte	0x02, 0x4a
	.zero		1
	.zero		1


	//----- nvinfo : EIATTR_EXIT_INSTR_OFFSETS
	.align		4
        /*0038*/ 	.byte	0x04, 0x1c
        /*003a*/ 	.short	(.L_13 - .L_12)


	//   ....[0]....
.L_12:
        /*003c*/ 	.word	0x00000080


	//   ....[1]....
        /*0040*/ 	.word	0x00000210


	//   ....[2]....
        /*0044*/ 	.word	0x000004d0


	//   ....[3]....
        /*0048*/ 	.word	0x00000620


	//----- nvinfo : EIATTR_CRS_STACK_SIZE
	.align		4
.L_13:
        /*004c*/ 	.byte	0x04, 0x1e
        /*004e*/ 	.short	(.L_15 - .L_14)
.L_14:
        /*0050*/ 	.word	0x00000000


	//----- nvinfo : EIATTR_CBANK_PARAM_SIZE
	.align		4
.L_15:
        /*0054*/ 	.byte	0x03, 0x19
        /*0056*/ 	.short	0x000c


	//----- nvinfo : EIATTR_PARAM_CBANK
	.align		4
        /*0058*/ 	.byte	0x04, 0x0a
        /*005a*/ 	.short	(.L_17 - .L_16)
	.align		4
.L_16:
        /*005c*/ 	.word	index@(.nv.constant0._Z3revPci)
        /*0060*/ 	.short	0x0380
        /*0062*/ 	.short	0x000c


	//----- nvinfo : EIATTR_SW_WAR
	.align		4
.L_17:
        /*0064*/ 	.byte	0x04, 0x36
        /*0066*/ 	.short	(.L_19 - .L_18)
.L_18:
        /*0068*/ 	.word	0x00000008
.L_19:


//--------------------- .nv.callgraph             --------------------------
	.section	.nv.callgraph,"",@"SHT_CUDA_CALLGRAPH"
	.align	4
	.sectionentsize	8
	.align		4
        /*0000*/ 	.word	0x00000000
	.align		4
        /*0004*/ 	.word	0xffffffff
	.align		4
        /*0008*/ 	.word	0x00000000
	.align		4
        /*000c*/ 	.word	0xfffffffe
	.align		4
        /*0010*/ 	.word	0x00000000
	.align		4
        /*0014*/ 	.word	0xfffffffd
	.align		4
        /*0018*/ 	.word	0x00000000
	.align		4
        /*001c*/ 	.word	0xfffffffc


//--------------------- .text._Z3revPci           --------------------------
	.section	.text._Z3revPci,"ax",@progbits
	.align	128
        .global         _Z3revPci
        .type           _Z3revPci,@function
        .size           _Z3revPci,(.L_x_9 - _Z3revPci)
        .other          _Z3revPci,@"STO_CUDA_ENTRY STV_DEFAULT"
_Z3revPci:
.text._Z3revPci:
[----:B------:R-:W-:Y:S01]  /*0000*/  LDC R1, c[0x0][0x37c] ;  /* 0x0000df00ff017b82 */ /* 0x000fe20000000800 */
[----:B------:R-:W0:Y:S01]  /*0010*/  S2R R6, SR_CTAID.X ;  /* 0x0000000000067919 */ /* 0x000e220000002500 */
[----:B------:R-:W0:Y:S01]  /*0020*/  LDCU UR4, c[0x0][0x360] ;  /* 0x00006c00ff0477ac */ /* 0x000e220008000800 */
[----:B------:R-:W0:Y:S01]  /*0030*/  S2R R3, SR_TID.X ;  /* 0x0000000000037919 */ /* 0x000e220000002100 */
[----:B------:R-:W1:Y:S01]  /*0040*/  LDCU UR5, c[0x0][0x388] ;  /* 0x00007100ff0577ac */ /* 0x000e620008000800 */
[----:B0-----:R-:W-:-:S05]  /*0050*/  IMAD R6, R6, UR4, R3 ;  /* 0x0000000406067c24 */ /* 0x001fca000f8e0203 */
[----:B-1----:R-:W-:-:S04]  /*0060*/  ISETP.GE.AND P0, PT, R6, UR5, PT ;  /* 0x0000000506007c0c */ /* 0x002fc8000bf06270 */
[----:B------:R-:W-:-:S13]  /*0070*/  ISETP.LT.OR P0, PT, R6, RZ, P0 ;  /* 0x000000ff0600720c */ /* 0x000fda0000701670 */
[----:B------:R-:W-:Y:S05]  /*0080*/  @P0 EXIT ;  /* 0x000000000000094d */ /* 0x000fea0003800000 */
[----:B------:R-:W0:Y:S01]  /*0090*/  LDCU.64 UR6, c[0x0][0x380] ;  /* 0x00007000ff0677ac */ /* 0x000e220008000a00 */
[----:B------:R-:W-:Y:S01]  /*00a0*/  IMAD R6, R6, 0x32, RZ ;  /* 0x0000003206067824 */ /* 0x000fe200078e02ff */
[----:B------:R-:W1:Y:S04]  /*00b0*/  LDCU.64 UR4, c[0x0][0x358] ;  /* 0x00006b00ff0477ac */ /* 0x000e680008000a00 */
[----:B0-----:R-:W-:-:S05]  /*00c0*/  IADD3 R0, P0, PT, R6, UR6, RZ ;  /* 0x0000000606007c10 */ /* 0x001fca000ff1e0ff */
[----:B------:R-:W-:Y:S02]  /*00d0*/  IMAD.X R7, RZ, RZ, UR7, P0 ;  /* 0x00000007ff077e24 */ /* 0x000fe400080e06ff */
[----:B------:R-:W-:Y:S02]  /*00e0*/  IMAD.MOV.U32 R2, RZ, RZ, R0 ;  /* 0x000000ffff027224 */ /* 0x000fe400078e0000 */
[----:B------:R-:W-:-:S05]  /*00f0*/  IMAD.MOV.U32 R3, RZ, RZ, R7 ;  /* 0x000000ffff037224 */ /* 0x000fca00078e0007 */
[----:B-1----:R-:W2:Y:S01]  /*0100*/  LDG.E.U8 R2, desc[UR4][R2.64] ;  /* 0x0000000402027981 */ /* 0x002ea2000c1e1100 */
[----:B------:R-:W-:Y:S01]  /*0110*/  BSSY.RECONVERGENT B0, `(.L_x_0) ;  /* 0x000000e000007945 */ /* 0x000fe20003800200 */
[----:B------:R-:W-:Y:S01]  /*0120*/  IMAD.MOV.U32 R8, RZ, RZ, RZ ;  /* 0x000000ffff087224 */ /* 0x000fe200078e00ff */
[----:B--2---:R-:W-:-:S13]  /*0130*/  ISETP.NE.AND P0, PT, R2, RZ, PT ;  /* 0x000000ff0200720c */ /* 0x004fda0003f05270 */
[----:B------:R-:W-:Y:S05]  /*0140*/  @!P0 BRA `(.L_x_1) ;  /* 0x0000000000288947 */ /* 0x000fea0003800000 */
[----:B------:R-:W-:Y:S01]  /*0150*/  BSSY.RECONVERGENT B1, `(.L_x_2) ;  /* 0x0000008000017945 */ /* 0x000fe20003800200 */
[----:B------:R-:W-:-:S07]  /*0160*/  IMAD.MOV.U32 R5, RZ, RZ, RZ ;  /* 0x000000ffff057224 */ /* 0x000fce00078e00ff */
.L_x_3:
[----:B------:R-:W-:-:S05]  /*0170*/  IADD3 R2, P0, PT, R5, R0, RZ ;  /* 0x0000000005027210 */ /* 0x000fca0007f1e0ff */
[----:B------:R-:W-:-:S05]  /*0180*/  IMAD.X R3, RZ, RZ, R7, P0 ;  /* 0x000000ffff037224 */ /* 0x000fca00000e0607 */
[----:B------:R-:W2:Y:S01]  /*0190*/  LDG.E.U8 R2, desc[UR4][R2.64+0x1] ;  /* 0x0000010402027981 */ /* 0x000ea2000c1e1100 */
[----:B------:R-:W-:Y:S01]  /*01a0*/  VIADD R5, R5, 0x1 ;  /* 0x0000000105057836 */ /* 0x000fe20000000000 */
[----:B--2---:R-:W-:-:S13]  /*01b0*/  ISETP.NE.AND P0, PT, R2, RZ, PT ;  /* 0x000000ff0200720c */ /* 0x004fda0003f05270 */
[----:B------:R-:W-:Y:S05]  /*01c0*/  @P0 BRA `(.L_x_3) ;  /* 0xfffffffc00e80947 */ /* 0x000fea000383ffff */
[----:B------:R-:W-:Y:S05]  /*01d0*/  BSYNC.RECONVERGENT B1 ;  /* 0x0000000000017941 */ /* 0x000fea0003800200 */
.L_x_2:
[----:B------:R-:W-:-:S07]  /*01e0*/  IMAD.MOV.U32 R8, RZ, RZ, R5 ;  /* 0x000000ffff087224 */ /* 0x000fce00078e0005 */
.L_x_1:
[----:B------:R-:W-:Y:S05]  /*01f0*/  BSYNC.RECONVERGENT B0 ;  /* 0x0000000000007941 */ /* 0x000fea0003800200 */
.L_x_0:
[----:B------:R-:W-:-:S13]  /*0200*/  ISETP.GE.U32.AND P0, PT, R8, 0x2, PT ;  /* 0x000000020800780c */ /* 0x000fda0003f06070 */
[----:B------:R-:W-:Y:S05]  /*0210*/  @!P0 EXIT ;  /* 0x000000000000894d */ /* 0x000fea0003800000 */
[----:B------:R-:W-:Y:S01]  /*0220*/  SHF.R.U32.HI R2, RZ, 0x1, R8 ;  /* 0x00000001ff027819 */ /* 0x000fe20000011608 */
[----:B------:R-:W-:Y:S01]  /*0230*/  BSSY.RECONVERGENT B0, `(.L_x_4) ;  /* 0x0000029000007945 */ /* 0x000fe20003800200 */
[----:B------:R-:W-:Y:S02]  /*0240*/  IMAD.MOV.U32 R9, RZ, RZ, RZ ;  /* 0x000000ffff097224 */ /* 0x000fe400078e00ff */
[C---:B------:R-:W-:Y:S02]  /*0250*/  IADD3 R3, PT, PT, R2.reuse, -0x1, RZ ;  /* 0xffffffff02037810 */ /* 0x040fe40007ffe0ff */
[----:B------:R-:W-:Y:S02]  /*0260*/  LOP3.LUT R14, R2, 0x3, RZ, 0xc0, !PT ;  /* 0x00000003020e7812 */ /* 0x000fe400078ec0ff */
[----:B------:R-:W-:Y:S02]  /*0270*/  ISETP.GE.U32.AND P1, PT, R3, 0x3, PT ;  /* 0x000000030300780c */ /* 0x000fe40003f26070 */
[----:B------:R-:W-:-:S11]  /*0280*/  ISETP.NE.AND P0, PT, R14, RZ, PT ;  /* 0x000000ff0e00720c */ /* 0x000fd60003f05270 */
[----:B------:R-:W-:Y:S05]  /*0290*/  @!P1 BRA `(.L_x_5) ;  /* 0x0000000000889947 */ /* 0x000fea0003800000 */
[----:B------:R-:W0:Y:S01]  /*02a0*/  LDCU.64 UR6, c[0x0][0x380] ;  /* 0x00007000ff0677ac */ /* 0x000e220008000a00 */
[----:B------:R-:W-:Y:S01]  /*02b0*/  LOP3.LUT R9, R2, 0x7ffffffc, RZ, 0xc0, !PT ;  /* 0x7ffffffc02097812 */ /* 0x000fe200078ec0ff */
[----:B------:R-:W-:-:S04]  /*02c0*/  VIADD R11, R8, 0xffffffff ;  /* 0xffffffff080b7836 */ /* 0x000fc80000000000 */
[----:B------:R-:W-:Y:S01]  /*02d0*/  IMAD.MOV R10, RZ, RZ, -R9 ;  /* 0x000000ffff0a7224 */ /* 0x000fe200078e0a09 */
[----:B0-----:R-:W-:-:S04]  /*02e0*/  IADD3 R0, P2, PT, R6, UR6, RZ ;  /* 0x0000000606007c10 */ /* 0x001fc8000ff5e0ff */
[----:B------:R-:W-:Y:S01]  /*02f0*/  IADD3 R12, P1, PT, R0, 0x1, RZ ;  /* 0x00000001000c7810 */ /* 0x000fe20007f3e0ff */
[----:B------:R-:W-:-:S04]  /*0300*/  IMAD.X R7, RZ, RZ, UR7, P2 ;  /* 0x00000007ff077e24 */ /* 0x000fc800090e06ff */
[----:B------:R-:W-:-:S08]  /*0310*/  IMAD.X R13, RZ, RZ, R7, P1 ;  /* 0x000000ffff0d7224 */ /* 0x000fd000008e0607 */
.L_x_6:
[C---:B--2---:R-:W-:Y:S01]  /*0320*/  IADD3 R4, P1, PT, R11.reuse, R0, RZ ;  /* 0x000000000b047210 */ /* 0x044fe20007f3e0ff */
[----:B------:R-:W-:Y:S01]  /*0330*/  IMAD.MOV.U32 R2, RZ, RZ, R12 ;  /* 0x000000ffff027224 */ /* 0x000fe200078e000c */
[----:B------:R-:W-:Y:S02]  /*0340*/  MOV R3, R13 ;  /* 0x0000000d00037202 */ /* 0x000fe40000000f00 */
[----:B------:R-:W-:-:S03]  /*0350*/  LEA.HI.X.SX32 R5, R11, R7, 0x1, P1 ;  /* 0x000000070b057211 */ /* 0x000fc600008f0eff */
[----:B------:R-:W2:Y:S04]  /*0360*/  LDG.E.U8 R13, desc[UR4][R2.64+-0x1] ;  /* 0xffffff04020d7981 */ /* 0x000ea8000c1e1100 */
[----:B------:R-:W3:Y:S04]  /*0370*/  LDG.E.U8 R15, desc[UR4][R4.64] ;  /* 0x00000004040f7981 */ /* 0x000ee8000c1e1100 */
[----:B---3--:R0:W-:Y:S04]  /*0380*/  STG.E.U8 desc[UR4][R2.64+-0x1], R15 ;  /* 0xffffff0f02007986 */ /* 0x0081e8000c101104 */
[----:B--2---:R1:W-:Y:S04]  /*0390*/  STG.E.U8 desc[UR4][R4.64], R13 ;  /* 0x0000000d04007986 */ /* 0x0043e8000c101104 */
[----:B------:R-:W2:Y:S04]  /*03a0*/  LDG.E.U8 R19, desc[UR4][R4.64+-0x1] ;  /* 0xffffff0404137981 */ /* 0x000ea8000c1e1100 */
[----:B------:R-:W3:Y:S04]  /*03b0*/  LDG.E.U8 R17, desc[UR4][R2.64] ;  /* 0x0000000402117981 */ /* 0x000ee8000c1e1100 */
[----:B--2---:R2:W-:Y:S04]  /*03c0*/  STG.E.U8 desc[UR4][R2.64], R19 ;  /* 0x0000001302007986 */ /* 0x0045e8000c101104 */
[----:B---3--:R2:W-:Y:S04]  /*03d0*/  STG.E.U8 desc[UR4][R4.64+-0x1], R17 ;  /* 0xffffff1104007986 */ /* 0x0085e8000c101104 */
[----:B------:R-:W3:Y:S04]  /*03e0*/  LDG.E.U8 R23, desc[UR4][R4.64+-0x2] ;  /* 0xfffffe0404177981 */ /* 0x000ee8000c1e1100 */
[----:B------:R-:W4:Y:S04]  /*03f0*/  LDG.E.U8 R21, desc[UR4][R2.64+0x1] ;  /* 0x0000010402157981 */ /* 0x000f28000c1e1100 */
[----:B---3--:R2:W-:Y:S04]  /*0400*/  STG.E.U8 desc[UR4][R2.64+0x1], R23 ;  /* 0x0000011702007986 */ /* 0x0085e8000c101104 */
[----:B----4-:R2:W-:Y:S04]  /*0410*/  STG.E.U8 desc[UR4][R4.64+-0x2], R21 ;  /* 0xfffffe1504007986 */ /* 0x0105e8000c101104 */
[----:B------:R-:W3:Y:S04]  /*0420*/  LDG.E.U8 R25, desc[UR4][R4.64+-0x3] ;  /* 0xfffffd0404197981 */ /* 0x000ee8000c1e1100 */
[----:B0-----:R-:W4:Y:S01]  /*0430*/  LDG.E.U8 R15, desc[UR4][R2.64+0x2] ;  /* 0x00000204020f7981 */ /* 0x001f22000c1e1100 */
[----:B------:R-:W-:-:S05]  /*0440*/  VIADD R10, R10, 0x4 ;  /* 0x000000040a0a7836 */ /* 0x000fca0000000000 */
[----:B------:R-:W-:Y:S02]  /*0450*/  ISETP.NE.AND P1, PT, R10, RZ, PT ;  /* 0x000000ff0a00720c */ /* 0x000fe40003f25270 */
[----:B------:R-:W-:Y:S01]  /*0460*/  IADD3 R12, P2, PT, R2, 0x4, RZ ;  /* 0x00000004020c7810 */ /* 0x000fe20007f5e0ff */
[----:B------:R-:W-:-:S04]  /*0470*/  VIADD R11, R11, 0xfffffffc ;  /* 0xfffffffc0b0b7836 */ /* 0x000fc80000000000 */
[----:B-1----:R-:W-:Y:S01]  /*0480*/  IMAD.X R13, RZ, RZ, R3, P2 ;  /* 0x000000ffff0d7224 */ /* 0x002fe200010e0603 */
[----:B---3--:R2:W-:Y:S04]  /*0490*/  STG.E.U8 desc[UR4][R2.64+0x2], R25 ;  /* 0x0000021902007986 */ /* 0x0085e8000c101104 */
[----:B----4-:R2:W-:Y:S01]  /*04a0*/  STG.E.U8 desc[UR4][R4.64+-0x3], R15 ;  /* 0xfffffd0f04007986 */ /* 0x0105e2000c101104 */
[----:B------:R-:W-:Y:S05]  /*04b0*/  @P1 BRA `(.L_x_6) ;  /* 0xfffffffc00981947 */ /* 0x000fea000383ffff */
.L_x_5:
[----:B------:R-:W-:Y:S05]  /*04c0*/  BSYNC.RECONVERGENT B0 ;  /* 0x0000000000007941 */ /* 0x000fea0003800200 */
.L_x_4:
[----:B------:R-:W-:Y:S05]  /*04d0*/  @!P0 EXIT ;  /* 0x000000000000894d */ /* 0x000fea0003800000 */
[----:B------:R-:W0:Y:S02]  /*04e0*/  LDCU.64 UR6, c[0x0][0x380] ;  /* 0x00007000ff0677ac */ /* 0x000e240008000a00 */
[----:B0-----:R-:W-:Y:S01]  /*04f0*/  IADD3 R10, P0, P1, R9, UR6, R6 ;  /* 0x00000006090a7c10 */ /* 0x001fe2000f91e006 */
[----:B------:R-:W-:Y:S01]  /*0500*/  IMAD.MOV R6, RZ, RZ, -R14 ;  /* 0x000000ffff067224 */ /* 0x000fe200078e0a0e */
[----:B------:R-:W-:Y:S02]  /*0510*/  LOP3.LUT R9, RZ, R9, RZ, 0x33, !PT ;  /* 0x00000009ff097212 */ /* 0x000fe400078e33ff */
[----:B------:R-:W-:-:S03]  /*0520*/  IADD3.X R13, PT, PT, RZ, UR7, RZ, P0, P1 ;  /* 0x00000007ff0d7c10 */ /* 0x000fc600087e24ff */
[----:B------:R-:W-:-:S07]  /*0530*/  IMAD.IADD R8, R9, 0x1, R8 ;  /* 0x0000000109087824 */ /* 0x000fce00078e0208 */
.L_x_7:
[C---:B0-2---:R-:W-:Y:S01]  /*0540*/  IADD3 R2, P0, PT, R8.reuse, R0, RZ ;  /* 0x0000000008027210 */ /* 0x045fe20007f1e0ff */
[----:B------:R-:W-:Y:S01]  /*0550*/  IMAD.MOV.U32 R5, RZ, RZ, R13 ;  /* 0x000000ffff057224 */ /* 0x000fe200078e000d */
[----:B------:R-:W-:Y:S02]  /*0560*/  MOV R4, R10 ;  /* 0x0000000a00047202 */ /* 0x000fe40000000f00 */
[----:B------:R-:W-:-:S03]  /*0570*/  LEA.HI.X.SX32 R3, R8, R7, 0x1, P0 ;  /* 0x0000000708037211 */ /* 0x000fc600000f0eff */
[----:B------:R-:W2:Y:S04]  /*0580*/  LDG.E.U8 R9, desc[UR4][R4.64] ;  /* 0x0000000404097981 */ /* 0x000ea8000c1e1100 */
[----:B------:R-:W3:Y:S01]  /*0590*/  LDG.E.U8 R11, desc[UR4][R2.64] ;  /* 0x00000004020b7981 */ /* 0x000ee2000c1e1100 */
[----:B------:R-:W-:-:S05]  /*05a0*/  VIADD R6, R6, 0x1 ;  /* 0x0000000106067836 */ /* 0x000fca0000000000 */
[----:B------:R-:W-:Y:S02]  /*05b0*/  ISETP.NE.AND P0, PT, R6, RZ, PT ;  /* 0x000000ff0600720c */ /* 0x000fe40003f05270 */
[----:B------:R-:W-:Y:S01]  /*05c0*/  IADD3 R10, P1, PT, R4, 0x1, RZ ;  /* 0x00000001040a7810 */ /* 0x000fe20007f3e0ff */
[----:B------:R-:W-:-:S04]  /*05d0*/  VIADD R8, R8, 0xffffffff ;  /* 0xffffffff08087836 */ /* 0x000fc80000000000 */
[----:B------:R-:W-:Y:S01]  /*05e0*/  IMAD.X R13, RZ, RZ, R5, P1 ;  /* 0x000000ffff0d7224 */ /* 0x000fe200008e0605 */
[----:B---3--:R0:W-:Y:S04]  /*05f0*/  STG.E.U8 desc[UR4][R4.64], R11 ;  /* 0x0000000b04007986 */ /* 0x0081e8000c101104 */
[----:B--2---:R0:W-:Y:S01]  /*0600*/  STG.E.U8 desc[UR4][R2.64], R9 ;  /* 0x0000000902007986 */ /* 0x0041e2000c101104 */
[----:B------:R-:W-:Y:S05]  /*0610*/  @P0 BRA `(.L_x_7) ;  /* 0xfffffffc00c80947 */ /* 0x000fea000383ffff */
[----:B------:R-:W-:Y:S05]  /*0620*/  EXIT ;  /* 0x000000000000794d */ /* 0x000fea0003800000 */
.L_x_8:
[----:B------:R-:W-:-:S00]  /*0630*/  BRA `(.L_x_8) ;  /* 0xfffffffc00fc7947 */ /* 0x000fc0000383ffff */
[----:B------:R-:W-:-:S00]  /*0640*/  NOP ;  /* 0x0000000000007918 */ /* 0x000fc00000000000 */
        /* <DEDUP_REMOVED lines=11> */
.L_x_9:


//--------------------- .nv.shared.reserved.0     --------------------------
	.section	.nv.shared.reserved.0,"aw",@nobits
	.weak		__nv_reservedSMEM_offset_0_alias
	.size		__nv_reservedSMEM_offset_0_alias, 0, 64
	.other		__nv_reservedSMEM_offset_0_alias,@"STO_CUDA_RESERVED_SHARED STV_DEFAULT"
__nv_reservedSMEM_offset_0_alias:
	.zero		0
	.zero		64


//--------------------- .nv.constant0._Z3revPci   --------------------------
	.section	.nv.constant0._Z3revPci,"a",@progbits
	.sectionflags	@""
	.align	4
.nv.constant0._Z3revPci:
	.zero		908


//--------------------- SYMBOLS --------------------------

	.type		.nv.reservedSmem.offset0,@object
	.size		.nv.reservedSmem.offset0,0x4
